//
// Generated by NVIDIA NVVM Compiler
//
// Compiler Build ID: CL-36424714
// Cuda compilation tools, release 13.0, V13.0.88
// Based on NVVM 20.0.0
//

.version 9.0
.target sm_100
.address_size 64

	// .globl	convolution
// _ZZ11convolutionE4N_ds has been demoted

.visible .entry convolution(
	.param .u64 .ptr .align 1 convolution_param_0,
	.param .u64 .ptr .align 1 convolution_param_1,
	.param .u64 .ptr .align 1 convolution_param_2,
	.param .u32 convolution_param_3,
	.param .u32 convolution_param_4,
	.param .u32 convolution_param_5
)
{
	.reg .pred 	%p<23>;
	.reg .b16 	%rs<11>;
	.reg .b32 	%r<60>;
	.reg .b32 	%f<82>;
	.reg .b64 	%rd<13>;
	.reg .b64 	%fd<4>;
	// demoted variable
	.shared .align 4 .b8 _ZZ11convolutionE4N_ds[1600];
	ld.param.u64 	%rd6, [convolution_param_0];
	ld.param.u64 	%rd7, [convolution_param_1];
	ld.param.u64 	%rd8, [convolution_param_2];
	ld.param.u32 	%r17, [convolution_param_3];
	ld.param.u32 	%r18, [convolution_param_4];
	ld.param.u32 	%r19, [convolution_param_5];
	setp.lt.s32 	%p4, %r17, 1;
	@%p4 bra 	$L__BB0_11;
	cvta.to.global.u64 	%rd1, %rd7;
	cvta.to.global.u64 	%rd2, %rd6;
	mov.u32 	%r20, %tid.y;
	shl.b32 	%r21, %r20, 4;
	mov.u32 	%r22, %tid.x;
	add.s32 	%r1, %r21, %r22;
	cvt.u16.u32 	%rs1, %r1;
	mul.hi.u16 	%rs2, %rs1, 26215;
	shr.u16 	%rs3, %rs2, 3;
	cvt.u32.u16 	%r23, %rs3;
	mul.lo.s16 	%rs4, %rs3, 20;
	sub.s16 	%rs5, %rs1, %rs4;
	cvt.u32.u16 	%r24, %rs5;
	mov.u32 	%r25, %ctaid.y;
	shl.b32 	%r26, %r25, 4;
	add.s32 	%r27, %r26, %r23;
	add.s32 	%r29, %r27, -2;
	mov.u32 	%r30, %ctaid.x;
	shl.b32 	%r31, %r30, 4;
	add.s32 	%r32, %r31, -2;
	add.s32 	%r33, %r32, %r24;
	mad.lo.s32 	%r34, %r29, %r18, %r33;
	mul.lo.s32 	%r56, %r34, %r17;
	setp.gt.u32 	%p5, %r27, 1;
	setp.lt.s32 	%p6, %r29, %r19;
	and.pred  	%p7, %p5, %p6;
	setp.gt.s32 	%p8, %r33, -1;
	and.pred  	%p9, %p8, %p7;
	setp.lt.s32 	%p10, %r33, %r18;
	and.pred  	%p1, %p10, %p9;
	mul.wide.u16 	%r35, %rs3, 80;
	mov.u32 	%r36, _ZZ11convolutionE4N_ds;
	add.s32 	%r37, %r36, %r35;
	mul.wide.u16 	%r38, %rs5, 4;
	add.s32 	%r3, %r37, %r38;
	add.s16 	%rs6, %rs1, 256;
	mul.hi.u16 	%rs7, %rs6, 26215;
	shr.u16 	%rs8, %rs7, 3;
	cvt.u32.u16 	%r39, %rs8;
	mul.lo.s16 	%rs9, %rs8, 20;
	sub.s16 	%rs10, %rs6, %rs9;
	cvt.u32.u16 	%r40, %rs10;
	add.s32 	%r41, %r26, %r39;
	add.s32 	%r42, %r41, -2;
	add.s32 	%r43, %r32, %r40;
	setp.lt.s32 	%p11, %r42, %r19;
	setp.gt.s32 	%p12, %r43, -1;
	setp.lt.s32 	%p13, %r43, %r18;
	and.pred  	%p14, %p12, %p13;
	and.pred  	%p2, %p11, %p14;
	mul.wide.u16 	%r44, %rs8, 80;
	add.s32 	%r45, %r36, %r44;
	mul.wide.u16 	%r46, %rs10, 4;
	add.s32 	%r4, %r45, %r46;
	add.s32 	%r47, %r26, %r20;
	add.s32 	%r48, %r31, %r22;
	setp.lt.s32 	%p16, %r47, %r19;
	setp.lt.s32 	%p17, %r48, %r18;
	and.pred  	%p3, %p17, %p16;
	mad.lo.s32 	%r49, %r18, %r47, %r48;
	mul.lo.s32 	%r58, %r49, %r17;
	mad.lo.s32 	%r50, %r20, 80, %r36;
	shl.b32 	%r51, %r22, 2;
	add.s32 	%r6, %r50, %r51;
	neg.s32 	%r59, %r17;
	mad.lo.s32 	%r52, %r18, %r42, %r31;
	add.s32 	%r53, %r52, %r40;
	add.s32 	%r54, %r53, -2;
	mul.lo.s32 	%r57, %r17, %r54;
	cvta.to.global.u64 	%rd3, %rd8;
	not.pred 	%p18, %p1;
	not.pred 	%p20, %p2;
	not.pred 	%p21, %p3;
$L__BB0_2:
	mul.wide.s32 	%rd9, %r57, 4;
	add.s64 	%rd4, %rd2, %rd9;
	mul.wide.s32 	%rd10, %r56, 4;
	add.s64 	%rd5, %rd2, %rd10;
	mov.f32 	%f81, 0f00000000;
	@%p18 bra 	$L__BB0_4;
	ld.global.f32 	%f81, [%rd5];
$L__BB0_4:
	setp.gt.u32 	%p19, %r1, 143;
	st.shared.f32 	[%r3], %f81;
	@%p19 bra 	$L__BB0_8;
	@%p20 bra 	$L__BB0_7;
	ld.global.f32 	%f5, [%rd4];
	st.shared.f32 	[%r4], %f5;
	bra.uni 	$L__BB0_8;
$L__BB0_7:
	mov.b32 	%r55, 0;
	st.shared.u32 	[%r4], %r55;
$L__BB0_8:
	bar.sync 	0;
	ld.shared.f32 	%f6, [%r6];
	ld.global.nc.f32 	%f7, [%rd1];
	fma.rn.f32 	%f8, %f6, %f7, 0f00000000;
	ld.shared.f32 	%f9, [%r6+4];
	ld.global.nc.f32 	%f10, [%rd1+4];
	fma.rn.f32 	%f11, %f9, %f10, %f8;
	ld.shared.f32 	%f12, [%r6+8];
	ld.global.nc.f32 	%f13, [%rd1+8];
	fma.rn.f32 	%f14, %f12, %f13, %f11;
	ld.shared.f32 	%f15, [%r6+12];
	ld.global.nc.f32 	%f16, [%rd1+12];
	fma.rn.f32 	%f17, %f15, %f16, %f14;
	ld.shared.f32 	%f18, [%r6+16];
	ld.global.nc.f32 	%f19, [%rd1+16];
	fma.rn.f32 	%f20, %f18, %f19, %f17;
	ld.shared.f32 	%f21, [%r6+80];
	ld.global.nc.f32 	%f22, [%rd1+20];
	fma.rn.f32 	%f23, %f21, %f22, %f20;
	ld.shared.f32 	%f24, [%r6+84];
	ld.global.nc.f32 	%f25, [%rd1+24];
	fma.rn.f32 	%f26, %f24, %f25, %f23;
	ld.shared.f32 	%f27, [%r6+88];
	ld.global.nc.f32 	%f28, [%rd1+28];
	fma.rn.f32 	%f29, %f27, %f28, %f26;
	ld.shared.f32 	%f30, [%r6+92];
	ld.global.nc.f32 	%f31, [%rd1+32];
	fma.rn.f32 	%f32, %f30, %f31, %f29;
	ld.shared.f32 	%f33, [%r6+96];
	ld.global.nc.f32 	%f34, [%rd1+36];
	fma.rn.f32 	%f35, %f33, %f34, %f32;
	ld.shared.f32 	%f36, [%r6+160];
	ld.global.nc.f32 	%f37, [%rd1+40];
	fma.rn.f32 	%f38, %f36, %f37, %f35;
	ld.shared.f32 	%f39, [%r6+164];
	ld.global.nc.f32 	%f40, [%rd1+44];
	fma.rn.f32 	%f41, %f39, %f40, %f38;
	ld.shared.f32 	%f42, [%r6+168];
	ld.global.nc.f32 	%f43, [%rd1+48];
	fma.rn.f32 	%f44, %f42, %f43, %f41;
	ld.shared.f32 	%f45, [%r6+172];
	ld.global.nc.f32 	%f46, [%rd1+52];
	fma.rn.f32 	%f47, %f45, %f46, %f44;
	ld.shared.f32 	%f48, [%r6+176];
	ld.global.nc.f32 	%f49, [%rd1+56];
	fma.rn.f32 	%f50, %f48, %f49, %f47;
	ld.shared.f32 	%f51, [%r6+240];
	ld.global.nc.f32 	%f52, [%rd1+60];
	fma.rn.f32 	%f53, %f51, %f52, %f50;
	ld.shared.f32 	%f54, [%r6+244];
	ld.global.nc.f32 	%f55, [%rd1+64];
	fma.rn.f32 	%f56, %f54, %f55, %f53;
	ld.shared.f32 	%f57, [%r6+248];
	ld.global.nc.f32 	%f58, [%rd1+68];
	fma.rn.f32 	%f59, %f57, %f58, %f56;
	ld.shared.f32 	%f60, [%r6+252];
	ld.global.nc.f32 	%f61, [%rd1+72];
	fma.rn.f32 	%f62, %f60, %f61, %f59;
	ld.shared.f32 	%f63, [%r6+256];
	ld.global.nc.f32 	%f64, [%rd1+76];
	fma.rn.f32 	%f65, %f63, %f64, %f62;
	ld.shared.f32 	%f66, [%r6+320];
	ld.global.nc.f32 	%f67, [%rd1+80];
	fma.rn.f32 	%f68, %f66, %f67, %f65;
	ld.shared.f32 	%f69, [%r6+324];
	ld.global.nc.f32 	%f70, [%rd1+84];
	fma.rn.f32 	%f71, %f69, %f70, %f68;
	ld.shared.f32 	%f72, [%r6+328];
	ld.global.nc.f32 	%f73, [%rd1+88];
	fma.rn.f32 	%f74, %f72, %f73, %f71;
	ld.shared.f32 	%f75, [%r6+332];
	ld.global.nc.f32 	%f76, [%rd1+92];
	fma.rn.f32 	%f77, %f75, %f76, %f74;
	ld.shared.f32 	%f78, [%r6+336];
	ld.global.nc.f32 	%f79, [%rd1+96];
	fma.rn.f32 	%f3, %f78, %f79, %f77;
	@%p21 bra 	$L__BB0_10;
	cvt.f64.f32 	%fd1, %f3;
	max.f64 	%fd2, %fd1, 0d0000000000000000;
	min.f64 	%fd3, %fd2, 0d3FF0000000000000;
	cvt.rn.f32.f64 	%f80, %fd3;
	mul.wide.s32 	%rd11, %r58, 4;
	add.s64 	%rd12, %rd3, %rd11;
	st.global.f32 	[%rd12], %f80;
$L__BB0_10:
	bar.sync 	0;
	add.s32 	%r59, %r59, 1;
	setp.ne.s32 	%p22, %r59, 0;
	add.s32 	%r58, %r58, 1;
	add.s32 	%r57, %r57, 1;
	add.s32 	%r56, %r56, 1;
	@%p22 bra 	$L__BB0_2;
$L__BB0_11:
	ret;

}


// ===== COMPILED SASS (sm_100) =====

	.target	sm_100

	.elftype	@"ET_EXEC"


//--------------------- .note.nv.tkinfo           --------------------------
	.section	.note.nv.tkinfo,"",@"SHT_NOTE"
	.sectionflags	@"SHF_NOTE_NV_TKINFO"
	.tkinfo
        /*0018*/ 	.word	0x00000002
        /*0030*/ 	.string	""
        /*0030*/ 	.string	"ptxas"
        /*0030*/ 	.string	"Cuda compilation tools, release 13.0, V13.0.88"
        /*0030*/ 	.string	"Build cuda_13.0.r13.0/compiler.36424714_0"
        /*0030*/ 	.string	"-arch sm_100 -m 64 "



//--------------------- .note.nv.cuinfo           --------------------------
	.section	.note.nv.cuinfo,"",@"SHT_NOTE"
	.sectionflags	@"SHF_NOTE_NV_CUINFO"
        /*0018*/ 	.short	0x0002
        /*001a*/ 	.short	0x0064
        /*001c*/ 	.short	0x0082
	.zero		2


//--------------------- .nv.info                  --------------------------
	.section	.nv.info,"",@"SHT_CUDA_INFO"
	.align	4


	//----- nvinfo : EIATTR_REGCOUNT
	.align		4
        /*0000*/ 	.byte	0x04, 0x2f
        /*0002*/ 	.short	(.L_1 - .L_0)
	.align		4
.L_0:
        /*0004*/ 	.word	index@(convolution)
        /*0008*/ 	.word	0x00000020


	//----- nvinfo : EIATTR_FRAME_SIZE
	.align		4
.L_1:
        /*000c*/ 	.byte	0x04, 0x11
        /*000e*/ 	.short	(.L_3 - .L_2)
	.align		4
.L_2:
        /*0010*/ 	.word	index@(convolution)
        /*0014*/ 	.word	0x00000000


	//----- nvinfo : EIATTR_MIN_STACK_SIZE
	.align		4
.L_3:
        /*0018*/ 	.byte	0x04, 0x12
        /*001a*/ 	.short	(.L_5 - .L_4)
	.align		4
.L_4:
        /*001c*/ 	.word	index@(convolution)
        /*0020*/ 	.word	0x00000000
.L_5:


//--------------------- .nv.compat                --------------------------
	.section	.nv.compat,"",@"SHT_CUDA_COMPAT_INFO"
	.align	4
        /*0000*/ 	.byte	0x02, 0x09, 0x00, 0x00, 0x02, 0x02, 0x01, 0x00, 0x02, 0x05, 0x05, 0x00, 0x03, 0x07, 0x01, 0x01
        /*0010*/ 	.byte	0x02, 0x03, 0x00, 0x00, 0x02, 0x06, 0x01, 0x00, 0x04, 0x0b, 0x08, 0x00, 0x01, 0x00, 0x00, 0x00
        /*0020*/ 	.byte	0x00, 0x00, 0x00, 0x00


//--------------------- .nv.info.convolution      --------------------------
	.section	.nv.info.convolution,"",@"SHT_CUDA_INFO"
	.sectionflags	@""
	.align	4


	//----- nvinfo : EIATTR_CUDA_API_VERSION
	.align		4
        /*0000*/ 	.byte	0x04, 0x37
        /*0002*/ 	.short	(.L_7 - .L_6)
.L_6:
        /*0004*/ 	.word	0x00000082


	//----- nvinfo : EIATTR_KPARAM_INFO
	.align		4
.L_7:
        /*0008*/ 	.byte	0x04, 0x17
        /*000a*/ 	.short	(.L_9 - .L_8)
.L_8:
        /*000c*/ 	.word	0x00000000
        /*0010*/ 	.short	0x0005
        /*0012*/ 	.short	0x0020
        /*0014*/ 	.byte	0x00, 0xf0, 0x11, 0x00


	//----- nvinfo : EIATTR_KPARAM_INFO
	.align		4
.L_9:
        /*0018*/ 	.byte	0x04, 0x17
        /*001a*/ 	.short	(.L_11 - .L_10)
.L_10:
        /*001c*/ 	.word	0x00000000
        /*0020*/ 	.short	0x0004
        /*0022*/ 	.short	0x001c
        /*0024*/ 	.byte	0x00, 0xf0, 0x11, 0x00


	//----- nvinfo : EIATTR_KPARAM_INFO
	.align		4
.L_11:
        /*0028*/ 	.byte	0x04, 0x17
        /*002a*/ 	.short	(.L_13 - .L_12)
.L_12:
        /*002c*/ 	.word	0x00000000
        /*0030*/ 	.short	0x0003
        /*0032*/ 	.short	0x0018
        /*0034*/ 	.byte	0x00, 0xf0, 0x11, 0x00


	//----- nvinfo : EIATTR_KPARAM_INFO
	.align		4
.L_13:
        /*0038*/ 	.byte	0x04, 0x17
        /*003a*/ 	.short	(.L_15 - .L_14)
.L_14:
        /*003c*/ 	.word	0x00000000
        /*0040*/ 	.short	0x0002
        /*0042*/ 	.short	0x0010
        /*0044*/ 	.byte	0x00, 0xf5, 0x21, 0x00


	//----- nvinfo : EIATTR_KPARAM_INFO
	.align		4
.L_15:
        /*0048*/ 	.byte	0x04, 0x17
        /*004a*/ 	.short	(.L_17 - .L_16)
.L_16:
        /*004c*/ 	.word	0x00000000
        /*0050*/ 	.short	0x0001
        /*0052*/ 	.short	0x0008
        /*0054*/ 	.byte	0x00, 0xf5, 0x21, 0x00


	//----- nvinfo : EIATTR_KPARAM_INFO
	.align		4
.L_17:
        /*0058*/ 	.byte	0x04, 0x17
        /*005a*/ 	.short	(.L_19 - .L_18)
.L_18:
        /*005c*/ 	.word	0x00000000
        /*0060*/ 	.short	0x0000
        /*0062*/ 	.short	0x0000
        /*0064*/ 	.byte	0x00, 0xf5, 0x21, 0x00


	//----- nvinfo : EIATTR_SPARSE_MMA_MASK
	.align		4
.L_19:
        /*0068*/ 	.byte	0x03, 0x50
        /*006a*/ 	.short	0x0000


	//----- nvinfo : EIATTR_MAXREG_COUNT
	.align		4
        /*006c*/ 	.byte	0x03, 0x1b
        /*006e*/ 	.short	0x00ff


	//----- nvinfo : EIATTR_NUM_BARRIERS
	.align		4
        /*0070*/ 	.byte	0x02, 0x4c
        /*0072*/ 	.byte	0x01
	.zero		1


	//----- nvinfo : EIATTR_MERCURY_ISA_VERSION
	.align		4
        /*0074*/ 	.byte	0x03, 0x5f
        /*0076*/ 	.short	0x0101


	//----- nvinfo : EIATTR_VRC_CTA_INIT_COUNT
	.align		4
        /*0078*/ 	.byte	0x02, 0x4a
	.zero		1
	.zero		1


	//----- nvinfo : EIATTR_EXIT_INSTR_OFFSETS
	.align		4
        /*007c*/ 	.byte	0x04, 0x1c
        /*007e*/ 	.short	(.L_21 - .L_20)


	//   ....[0]....
.L_20:
        /*0080*/ 	.word	0x00000030


	//   ....[1]....
        /*0084*/ 	.word	0x00000bc0


	//----- nvinfo : EIATTR_CRS_STACK_SIZE
	.align		4
.L_21:
        /*0088*/ 	.byte	0x04, 0x1e
        /*008a*/ 	.short	(.L_23 - .L_22)
.L_22:
        /*008c*/ 	.word	0x00000000


	//----- nvinfo : EIATTR_CBANK_PARAM_SIZE
	.align		4
.L_23:
        /*0090*/ 	.byte	0x03, 0x19
        /*0092*/ 	.short	0x0024


	//----- nvinfo : EIATTR_PARAM_CBANK
	.align		4
        /*0094*/ 	.byte	0x04, 0x0a
        /*0096*/ 	.short	(.L_25 - .L_24)
	.align		4
.L_24:
        /*0098*/ 	.word	index@(.nv.constant0.convolution)
        /*009c*/ 	.short	0x0380
        /*009e*/ 	.short	0x0024


	//----- nvinfo : EIATTR_SW_WAR
	.align		4
.L_25:
        /*00a0*/ 	.byte	0x04, 0x36
        /*00a2*/ 	.short	(.L_27 - .L_26)
.L_26:
        /*00a4*/ 	.word	0x00000008
.L_27:


//--------------------- .nv.callgraph             --------------------------
	.section	.nv.callgraph,"",@"SHT_CUDA_CALLGRAPH"
	.align	4
	.sectionentsize	8
	.align		4
        /*0000*/ 	.word	0x00000000
	.align		4
        /*0004*/ 	.word	0xffffffff
	.align		4
        /*0008*/ 	.word	0x00000000
	.align		4
        /*000c*/ 	.word	0xfffffffe
	.align		4
        /*0010*/ 	.word	0x00000000
	.align		4
        /*0014*/ 	.word	0xfffffffd
	.align		4
        /*0018*/ 	.word	0x00000000
	.align		4
        /*001c*/ 	.word	0xfffffffc


//--------------------- .text.convolution         --------------------------
	.section	.text.convolution,"ax",@progbits
	.align	128
        .global         convolution
        .type           convolution,@function
        .size           convolution,(.L_x_5 - convolution)
        .other          convolution,@"STO_CUDA_ENTRY STV_DEFAULT"
convolution:
.text.convolution:
[----:B------:R-:W-:Y:S08]  /*0000*/  LDC R1, c[0x0][0x37c] ;  /* 0x0000df00ff017b82 */ /* 0x000ff00000000800 */
[----:B------:R-:W0:Y:S02]  /*0010*/  LDC R10, c[0x0][0x398] ;  /* 0x0000e600ff0a7b82 */ /* 0x000e240000000800 */
[----:B0-----:R-:W-:-:S13]  /*0020*/  ISETP.GE.AND P0, PT, R10, 0x1, PT ;  /* 0x000000010a00780c */ /* 0x001fda0003f06270 */
[----:B------:R-:W-:Y:S05]  /*0030*/  @!P0 EXIT ;  /* 0x000000000000894d */ /* 0x000fea0003800000 */
[----:B------:R-:W0:Y:S01]  /*0040*/  S2R R7, SR_TID.Y ;  /* 0x0000000000077919 */ /* 0x000e220000002200 */
[----:B------:R-:W1:Y:S01]  /*0050*/  S2UR UR4, SR_CTAID.X ;  /* 0x00000000000479c3 */ /* 0x000e620000002500 */
[----:B------:R-:W2:Y:S01]  /*0060*/  LDCU UR8, c[0x0][0x3a0] ;  /* 0x00007400ff0877ac */ /* 0x000ea20008000800 */
[----:B------:R-:W0:Y:S01]  /*0070*/  S2R R4, SR_TID.X ;  /* 0x0000000000047919 */ /* 0x000e220000002100 */
[----:B------:R-:W3:Y:S01]  /*0080*/  LDCU.64 UR6, c[0x0][0x358] ;  /* 0x00006b00ff0677ac */ /* 0x000ee20008000a00 */
[----:B------:R-:W4:Y:S01]  /*0090*/  S2R R9, SR_CgaCtaId ;  /* 0x0000000000097919 */ /* 0x000f220000008800 */
[----:B------:R-:W5:Y:S01]  /*00a0*/  S2R R13, SR_CTAID.Y ;  /* 0x00000000000d7919 */ /* 0x000f620000002600 */
[----:B-1----:R-:W-:-:S04]  /*00b0*/  USHF.L.U32 UR4, UR4, 0x4, URZ ;  /* 0x0000000404047899 */ /* 0x002fc800080006ff */
[----:B------:R-:W-:Y:S01]  /*00c0*/  UIADD3 UR5, UPT, UPT, UR4, -0x2, URZ ;  /* 0xfffffffe04057890 */ /* 0x000fe2000fffe0ff */
[----:B0-----:R-:W-:Y:S02]  /*00d0*/  LEA R6, R7, R4, 0x4 ;  /* 0x0000000407067211 */ /* 0x001fe400078e20ff */
[----:B------:R-:W-:Y:S02]  /*00e0*/  IADD3 R21, PT, PT, R4, UR4, RZ ;  /* 0x0000000404157c10 */ /* 0x000fe4000fffe0ff */
[C---:B------:R-:W-:Y:S01]  /*00f0*/  LOP3.LUT R3, R6.reuse, 0xffff, RZ, 0xc0, !PT ;  /* 0x0000ffff06037812 */ /* 0x040fe200078ec0ff */
[----:B------:R-:W-:-:S04]  /*0100*/  VIADD R2, R6, 0x100 ;  /* 0x0000010006027836 */ /* 0x000fc80000000000 */
[----:B------:R-:W-:Y:S01]  /*0110*/  IMAD R3, R3, 0x6667, RZ ;  /* 0x0000666703037824 */ /* 0x000fe200078e02ff */
[----:B------:R-:W-:-:S04]  /*0120*/  LOP3.LUT R0, R2, 0xffff, RZ, 0xc0, !PT ;  /* 0x0000ffff02007812 */ /* 0x000fc800078ec0ff */
[----:B------:R-:W-:Y:S01]  /*0130*/  SHF.R.U32.HI R8, RZ, 0x13, R3 ;  /* 0x00000013ff087819 */ /* 0x000fe20000011603 */
[----:B------:R-:W-:-:S03]  /*0140*/  IMAD R0, R0, 0x6667, RZ ;  /* 0x0000666700007824 */ /* 0x000fc600078e02ff */
[----:B------:R-:W-:Y:S02]  /*0150*/  PRMT R11, R8, 0x9910, RZ ;  /* 0x00009910080b7816 */ /* 0x000fe400000000ff */
[----:B------:R-:W-:Y:S02]  /*0160*/  SHF.R.U32.HI R12, RZ, 0x13, R0 ;  /* 0x00000013ff0c7819 */ /* 0x000fe40000011600 */
[----:B------:R-:W-:Y:S02]  /*0170*/  MOV R0, 0x400 ;  /* 0x0000040000007802 */ /* 0x000fe40000000f00 */
[----:B------:R-:W-:Y:S02]  /*0180*/  PRMT R5, R12, 0x9910, RZ ;  /* 0x000099100c057816 */ /* 0x000fe400000000ff */
[----:B----4-:R-:W-:Y:S02]  /*0190*/  LEA R9, R9, R0, 0x18 ;  /* 0x0000000009097211 */ /* 0x010fe400078ec0ff */
[----:B------:R-:W-:Y:S01]  /*01a0*/  MOV R3, R5 ;  /* 0x0000000500037202 */ /* 0x000fe20000000f00 */
[----:B------:R-:W0:Y:S01]  /*01b0*/  LDC R0, c[0x0][0x39c] ;  /* 0x0000e700ff007b82 */ /* 0x000e220000000800 */
[C---:B-----5:R-:W-:Y:S01]  /*01c0*/  IMAD R5, R13.reuse, 0x10, R7 ;  /* 0x000000100d057824 */ /* 0x060fe200078e0207 */
[----:B------:R-:W-:Y:S01]  /*01d0*/  LEA R16, R13, R8, 0x4 ;  /* 0x000000080d107211 */ /* 0x000fe200078e20ff */
[--C-:B------:R-:W-:Y:S01]  /*01e0*/  IMAD R7, R7, 0x50, R9.reuse ;  /* 0x0000005007077824 */ /* 0x100fe200078e0209 */
[----:B------:R-:W-:Y:S01]  /*01f0*/  LEA R14, R13, R12, 0x4 ;  /* 0x0000000c0d0e7211 */ /* 0x000fe200078e20ff */
[----:B------:R-:W-:Y:S01]  /*0200*/  IMAD R3, R3, 0x14, RZ ;  /* 0x0000001403037824 */ /* 0x000fe200078e02ff */
[----:B--2---:R-:W-:Y:S01]  /*0210*/  ISETP.GE.AND P0, PT, R5, UR8, PT ;  /* 0x0000000805007c0c */ /* 0x004fe2000bf06270 */
[----:B------:R-:W-:Y:S01]  /*0220*/  IMAD R8, R8, 0x50, R9 ;  /* 0x0000005008087824 */ /* 0x000fe200078e0209 */
[----:B------:R-:W-:Y:S01]  /*0230*/  IADD3 R17, PT, PT, R14, -0x2, RZ ;  /* 0xfffffffe0e117810 */ /* 0x000fe20007ffe0ff */
[----:B------:R-:W-:-:S02]  /*0240*/  IMAD.MOV R15, RZ, RZ, -R3 ;  /* 0x000000ffff0f7224 */ /* 0x000fc400078e0a03 */
[----:B------:R-:W-:Y:S02]  /*0250*/  IMAD R3, R11, 0x14, RZ ;  /* 0x000000140b037824 */ /* 0x000fe400078e02ff */
[----:B------:R-:W-:Y:S01]  /*0260*/  IMAD R9, R12, 0x50, R9 ;  /* 0x000000500c097824 */ /* 0x000fe200078e0209 */
[----:B------:R-:W-:Y:S01]  /*0270*/  PRMT R11, R15, 0x7710, RZ ;  /* 0x000077100f0b7816 */ /* 0x000fe200000000ff */
[----:B------:R-:W-:Y:S01]  /*0280*/  VIADD R13, R16, 0xfffffffe ;  /* 0xfffffffe100d7836 */ /* 0x000fe20000000000 */
[----:B------:R-:W-:Y:S01]  /*0290*/  IADD3 R3, PT, PT, RZ, -R3, RZ ;  /* 0x80000003ff037210 */ /* 0x000fe20007ffe0ff */
[----:B------:R-:W-:Y:S02]  /*02a0*/  IMAD R7, R4, 0x4, R7 ;  /* 0x0000000404077824 */ /* 0x000fe400078e0207 */
[----:B------:R-:W-:Y:S01]  /*02b0*/  IMAD.IADD R2, R2, 0x1, R11 ;  /* 0x0000000102027824 */ /* 0x000fe200078e020b */
[----:B------:R-:W-:Y:S02]  /*02c0*/  PRMT R11, R3, 0x7710, RZ ;  /* 0x00007710030b7816 */ /* 0x000fe400000000ff */
[----:B------:R-:W-:-:S02]  /*02d0*/  ISETP.GE.AND P1, PT, R13, UR8, PT ;  /* 0x000000080d007c0c */ /* 0x000fc4000bf26270 */
[----:B------:R-:W-:Y:S01]  /*02e0*/  LOP3.LUT R12, R2, 0xffff, RZ, 0xc0, !PT ;  /* 0x0000ffff020c7812 */ /* 0x000fe200078ec0ff */
[-C--:B0-----:R-:W-:Y:S01]  /*02f0*/  IMAD R5, R5, R0.reuse, R21 ;  /* 0x0000000005057224 */ /* 0x081fe200078e0215 */
[----:B------:R-:W0:Y:S01]  /*0300*/  LDC.64 R2, c[0x0][0x380] ;  /* 0x0000e000ff027b82 */ /* 0x000e220000000a00 */
[----:B------:R-:W-:Y:S02]  /*0310*/  IADD3 R11, PT, PT, R6, R11, RZ ;  /* 0x0000000b060b7210 */ /* 0x000fe40007ffe0ff */
[----:B------:R-:W-:Y:S02]  /*0320*/  IADD3 R19, PT, PT, R12, UR5, RZ ;  /* 0x000000050c137c10 */ /* 0x000fe4000fffe0ff */
[----:B------:R-:W-:Y:S02]  /*0330*/  LOP3.LUT R11, R11, 0xffff, RZ, 0xc0, !PT ;  /* 0x0000ffff0b0b7812 */ /* 0x000fe400078ec0ff */
[-C--:B------:R-:W-:Y:S02]  /*0340*/  ISETP.GE.AND P2, PT, R19, R0.reuse, PT ;  /* 0x000000001300720c */ /* 0x080fe40003f46270 */
[----:B------:R-:W-:Y:S01]  /*0350*/  ISETP.GT.U32.AND P1, PT, R16, 0x1, !P1 ;  /* 0x000000011000780c */ /* 0x000fe20004f24070 */
[----:B------:R-:W-:Y:S01]  /*0360*/  VIADD R15, R11, UR5 ;  /* 0x000000050b0f7c36 */ /* 0x000fe20008000000 */
[----:B------:R-:W-:Y:S01]  /*0370*/  ISETP.GT.AND P2, PT, R19, -0x1, !P2 ;  /* 0xffffffff1300780c */ /* 0x000fe20005744270 */
[----:B------:R-:W-:Y:S01]  /*0380*/  IMAD R19, R17, R0, UR4 ;  /* 0x0000000411137e24 */ /* 0x000fe2000f8e0200 */
[----:B------:R-:W-:Y:S01]  /*0390*/  LEA R8, R11, R8, 0x2 ;  /* 0x000000080b087211 */ /* 0x000fe200078e10ff */
[----:B------:R-:W-:Y:S01]  /*03a0*/  IMAD R13, R13, R0, R15 ;  /* 0x000000000d0d7224 */ /* 0x000fe200078e020f */
[----:B------:R-:W-:Y:S01]  /*03b0*/  ISETP.GT.AND P1, PT, R15, -0x1, P1 ;  /* 0xffffffff0f00780c */ /* 0x000fe20000f24270 */
[-C--:B------:R-:W-:Y:S01]  /*03c0*/  IMAD R11, R5, R10.reuse, RZ ;  /* 0x0000000a050b7224 */ /* 0x080fe200078e02ff */
[----:B------:R-:W-:Y:S01]  /*03d0*/  IADD3 R19, PT, PT, R19, -0x2, R12 ;  /* 0xfffffffe13137810 */ /* 0x000fe20007ffe00c */
[----:B------:R-:W-:Y:S01]  /*03e0*/  IMAD R13, R13, R10, RZ ;  /* 0x0000000a0d0d7224 */ /* 0x000fe200078e02ff */
[----:B------:R-:W-:-:S02]  /*03f0*/  ISETP.LT.AND P1, PT, R15, R0, P1 ;  /* 0x000000000f00720c */ /* 0x000fc40000f21270 */
[----:B------:R-:W-:Y:S01]  /*0400*/  ISETP.LT.AND P0, PT, R21, R0, !P0 ;  /* 0x000000001500720c */ /* 0x000fe20004701270 */
[----:B------:R-:W-:Y:S01]  /*0410*/  IMAD R15, R19, R10, RZ ;  /* 0x0000000a130f7224 */ /* 0x000fe200078e02ff */
[----:B------:R-:W-:Y:S01]  /*0420*/  ISETP.LT.AND P2, PT, R17, UR8, P2 ;  /* 0x0000000811007c0c */ /* 0x000fe20009741270 */
[----:B------:R-:W-:Y:S01]  /*0430*/  IMAD.MOV R10, RZ, RZ, -R10 ;  /* 0x000000ffff0a7224 */ /* 0x000fe200078e0a0a */
[----:B---3--:R-:W-:-:S11]  /*0440*/  LEA R9, R12, R9, 0x2 ;  /* 0x000000090c097211 */ /* 0x008fd600078e10ff */
.L_x_3:
[----:B-1----:R-:W-:Y:S02]  /*0450*/  HFMA2 R17, -RZ, RZ, 0, 0 ;  /* 0x00000000ff117431 */ /* 0x002fe400000001ff */
[----:B0-----:R-:W-:-:S05]  /*0460*/  IMAD.WIDE R4, R13, 0x4, R2 ;  /* 0x000000040d047825 */ /* 0x001fca00078e0202 */
[----:B------:R-:W2:Y:S01]  /*0470*/  @P1 LDG.E R17, desc[UR6][R4.64] ;  /* 0x0000000604111981 */ /* 0x000ea2000c1e1900 */
[----:B------:R-:W-:Y:S01]  /*0480*/  ISETP.GT.U32.AND P4, PT, R6, 0x8f, PT ;  /* 0x0000008f0600780c */ /* 0x000fe20003f84070 */
[----:B------:R-:W-:Y:S01]  /*0490*/  BSSY.RECONVERGENT B0, `(.L_x_0) ;  /* 0x000000b000007945 */ /* 0x000fe20003800200 */
[----:B------:R-:W-:-:S04]  /*04a0*/  IADD3 R10, PT, PT, R10, 0x1, RZ ;  /* 0x000000010a0a7810 */ /* 0x000fc80007ffe0ff */
[----:B------:R-:W-:Y:S01]  /*04b0*/  ISETP.NE.AND P3, PT, R10, RZ, PT ;  /* 0x000000ff0a00720c */ /* 0x000fe20003f65270 */
[----:B--2---:R0:W-:Y:S06]  /*04c0*/  STS [R8], R17 ;  /* 0x0000001108007388 */ /* 0x0041ec0000000800 */
[----:B------:R-:W-:Y:S06]  /*04d0*/  @P4 BRA `(.L_x_1) ;  /* 0x0000000000184947 */ /* 0x000fec0003800000 */
[----:B------:R-:W-:Y:S05]  /*04e0*/  @!P2 BRA `(.L_x_2) ;  /* 0x000000000010a947 */ /* 0x000fea0003800000 */
[----:B------:R-:W-:-:S06]  /*04f0*/  IMAD.WIDE R4, R15, 0x4, R2 ;  /* 0x000000040f047825 */ /* 0x000fcc00078e0202 */
[----:B------:R-:W2:Y:S04]  /*0500*/  LDG.E R4, desc[UR6][R4.64] ;  /* 0x0000000604047981 */ /* 0x000ea8000c1e1900 */
[----:B--2---:R1:W-:Y:S01]  /*0510*/  STS [R9], R4 ;  /* 0x0000000409007388 */ /* 0x0043e20000000800 */
[----:B------:R-:W-:Y:S05]  /*0520*/  BRA `(.L_x_1) ;  /* 0x0000000000047947 */ /* 0x000fea0003800000 */
.L_x_2:
[----:B------:R2:W-:Y:S02]  /*0530*/  STS [R9], RZ ;  /* 0x000000ff09007388 */ /* 0x0005e40000000800 */
.L_x_1:
[----:B------:R-:W-:Y:S05]  /*0540*/  BSYNC.RECONVERGENT B0 ;  /* 0x0000000000007941 */ /* 0x000fea0003800200 */
.L_x_0:
[----:B-1----:R-:W1:Y:S08]  /*0550*/  LDC.64 R4, c[0x0][0x388] ;  /* 0x0000e200ff047b82 */ /* 0x002e700000000a00 */
[----:B------:R-:W-:Y:S06]  /*0560*/  BAR.SYNC.DEFER_BLOCKING 0x0 ;  /* 0x0000000000007b1d */ /* 0x000fec0000010000 */
[----:B-1----:R-:W3:Y:S04]  /*0570*/  LDG.E.CONSTANT R25, desc[UR6][R4.64] ;  /* 0x0000000604197981 */ /* 0x002ee8000c1e9900 */
[----:B------:R-:W4:Y:S04]  /*0580*/  LDG.E.CONSTANT R14, desc[UR6][R4.64+0x4] ;  /* 0x00000406040e7981 */ /* 0x000f28000c1e9900 */
[----:B------:R-:W5:Y:S04]  /*0590*/  LDG.E.CONSTANT R24, desc[UR6][R4.64+0x8] ;  /* 0x0000080604187981 */ /* 0x000f68000c1e9900 */
[----:B------:R-:W2:Y:S04]  /*05a0*/  LDG.E.CONSTANT R16, desc[UR6][R4.64+0xc] ;  /* 0x00000c0604107981 */ /* 0x000ea8000c1e9900 */
[----:B------:R-:W2:Y:S04]  /*05b0*/  LDG.E.CONSTANT R23, desc[UR6][R4.64+0x10] ;  /* 0x0000100604177981 */ /* 0x000ea8000c1e9900 */
[----:B------:R-:W2:Y:S04]  /*05c0*/  LDG.E.CONSTANT R22, desc[UR6][R4.64+0x14] ;  /* 0x0000140604167981 */ /* 0x000ea8000c1e9900 */
[----:B0-----:R-:W2:Y:S04]  /*05d0*/  LDG.E.CONSTANT R17, desc[UR6][R4.64+0x18] ;  /* 0x0000180604117981 */ /* 0x001ea8000c1e9900 */
[----:B------:R-:W2:Y:S04]  /*05e0*/  LDG.E.CONSTANT R21, desc[UR6][R4.64+0x1c] ;  /* 0x00001c0604157981 */ /* 0x000ea8000c1e9900 */
[----:B------:R-:W2:Y:S04]  /*05f0*/  LDG.E.CONSTANT R20, desc[UR6][R4.64+0x20] ;  /* 0x0000200604147981 */ /* 0x000ea8000c1e9900 */
[----:B------:R-:W2:Y:S04]  /*0600*/  LDG.E.CONSTANT R19, desc[UR6][R4.64+0x24] ;  /* 0x0000240604137981 */ /* 0x000ea8000c1e9900 */
[----:B------:R-:W2:Y:S04]  /*0610*/  LDG.E.CONSTANT R18, desc[UR6][R4.64+0x28] ;  /* 0x0000280604127981 */ /* 0x000ea8000c1e9900 */
[----:B------:R-:W2:Y:S04]  /*0620*/  LDG.E.CONSTANT R12, desc[UR6][R4.64+0x2c] ;  /* 0x00002c06040c7981 */ /* 0x000ea8000c1e9900 */
[----:B------:R-:W3:Y:S04]  /*0630*/  LDS R0, [R7] ;  /* 0x0000000007007984 */ /* 0x000ee80000000800 */
[----:B------:R-:W4:Y:S04]  /*0640*/  LDS R27, [R7+0x4] ;  /* 0x00000400071b7984 */ /* 0x000f280000000800 */
[----:B------:R-:W5:Y:S04]  /*0650*/  LDS R26, [R7+0x8] ;  /* 0x00000800071a7984 */ /* 0x000f680000000800 */
[----:B------:R-:W-:Y:S01]  /*0660*/  LDS R29, [R7+0x10] ;  /* 0x00001000071d7984 */ /* 0x000fe20000000800 */
[----:B---3--:R-:W-:-:S03]  /*0670*/  FFMA R0, R0, R25, RZ ;  /* 0x0000001900007223 */ /* 0x008fc600000000ff */
[----:B------:R-:W-:Y:S01]  /*0680*/  LDS R25, [R7+0x50] ;  /* 0x0000500007197984 */ /* 0x000fe20000000800 */
[----:B----4-:R-:W-:-:S03]  /*0690*/  FFMA R27, R27, R14, R0 ;  /* 0x0000000e1b1b7223 */ /* 0x010fc60000000000 */
[----:B------:R-:W2:Y:S04]  /*06a0*/  LDS R0, [R7+0xc] ;  /* 0x00000c0007007984 */ /* 0x000ea80000000800 */
[----:B------:R-:W3:Y:S01]  /*06b0*/  LDG.E.CONSTANT R14, desc[UR6][R4.64+0x30] ;  /* 0x00003006040e7981 */ /* 0x000ee2000c1e9900 */
[----:B-----5:R-:W-:-:S03]  /*06c0*/  FFMA R27, R26, R24, R27 ;  /* 0x000000181a1b7223 */ /* 0x020fc6000000001b */
[----:B------:R-:W0:Y:S04]  /*06d0*/  LDS R24, [R7+0x54] ;  /* 0x0000540007187984 */ /* 0x000e280000000800 */
[----:B------:R-:W1:Y:S01]  /*06e0*/  LDS R26, [R7+0x58] ;  /* 0x00005800071a7984 */ /* 0x000e620000000800 */
[----:B--2---:R-:W-:-:S03]  /*06f0*/  FFMA R0, R0, R16, R27 ;  /* 0x0000001000007223 */ /* 0x004fc6000000001b */
[----:B------:R-:W2:Y:S01]  /*0700*/  LDG.E.CONSTANT R16, desc[UR6][R4.64+0x34] ;  /* 0x0000340604107981 */ /* 0x000ea2000c1e9900 */
[----:B------:R-:W-:-:S03]  /*0710*/  FFMA R0, R29, R23, R0 ;  /* 0x000000171d007223 */ /* 0x000fc60000000000 */
[----:B------:R-:W4:Y:S01]  /*0720*/  LDS R23, [R7+0x5c] ;  /* 0x00005c0007177984 */ /* 0x000f220000000800 */
[----:B------:R-:W-:-:S03]  /*0730*/  FFMA R25, R25, R22, R0 ;  /* 0x0000001619197223 */ /* 0x000fc60000000000 */
[----:B------:R-:W5:Y:S01]  /*0740*/  LDG.E.CONSTANT R0, desc[UR6][R4.64+0x38] ;  /* 0x0000380604007981 */ /* 0x000f62000c1e9900 */
[----:B0-----:R-:W-:-:S03]  /*0750*/  FFMA R25, R24, R17, R25 ;  /* 0x0000001118197223 */ /* 0x001fc60000000019 */
[----:B------:R-:W0:Y:S04]  /*0760*/  LDS R24, [R7+0x60] ;  /* 0x0000600007187984 */ /* 0x000e280000000800 */
[----:B------:R-:W5:Y:S01]  /*0770*/  LDG.E.CONSTANT R17, desc[UR6][R4.64+0x3c] ;  /* 0x00003c0604117981 */ /* 0x000f62000c1e9900 */
[----:B-1----:R-:W-:-:S03]  /*0780*/  FFMA R26, R26, R21, R25 ;  /* 0x000000151a1a7223 */ /* 0x002fc60000000019 */
[----:B------:R-:W1:Y:S04]  /*0790*/  LDS R25, [R7+0xa0] ;  /* 0x0000a00007197984 */ /* 0x000e680000000800 */
[----:B------:R-:W5:Y:S04]  /*07a0*/  LDG.E.CONSTANT R21, desc[UR6][R4.64+0x40] ;  /* 0x0000400604157981 */ /* 0x000f68000c1e9900 */
[----:B------:R-:W1:Y:S04]  /*07b0*/  LDS R27, [R7+0xa4] ;  /* 0x0000a400071b7984 */ /* 0x000e680000000800 */
[----:B------:R-:W5:Y:S04]  /*07c0*/  LDG.E.CONSTANT R22, desc[UR6][R4.64+0x48] ;  /* 0x0000480604167981 */ /* 0x000f68000c1e9900 */
[----:B------:R-:W-:Y:S01]  /*07d0*/  LDS R29, [R7+0xf8] ;  /* 0x0000f800071d7984 */ /* 0x000fe20000000800 */
[----:B----4-:R-:W-:-:S03]  /*07e0*/  FFMA R23, R23, R20, R26 ;  /* 0x0000001417177223 */ /* 0x010fc6000000001a */
[----:B------:R-:W4:Y:S01]  /*07f0*/  LDG.E.CONSTANT R20, desc[UR6][R4.64+0x44] ;  /* 0x0000440604147981 */ /* 0x000f22000c1e9900 */
[----:B0-----:R-:W-:-:S03]  /*0800*/  FFMA R24, R24, R19, R23 ;  /* 0x0000001318187223 */ /* 0x001fc60000000017 */
[----:B------:R-:W4:Y:S04]  /*0810*/  LDG.E.CONSTANT R23, desc[UR6][R4.64+0x4c] ;  /* 0x00004c0604177981 */ /* 0x000f28000c1e9900 */
[----:B------:R-:W4:Y:S01]  /*0820*/  LDG.E.CONSTANT R19, desc[UR6][R4.64+0x50] ;  /* 0x0000500604137981 */ /* 0x000f22000c1e9900 */
[----:B-1----:R-:W-:-:S03]  /*0830*/  FFMA R26, R25, R18, R24 ;  /* 0x00000012191a7223 */ /* 0x002fc60000000018 */
[----:B------:R-:W4:Y:S04]  /*0840*/  LDG.E.CONSTANT R24, desc[UR6][R4.64+0x54] ;  /* 0x0000540604187981 */ /* 0x000f28000c1e9900 */
[----:B------:R-:W4:Y:S01]  /*0850*/  LDG.E.CONSTANT R18, desc[UR6][R4.64+0x58] ;  /* 0x0000580604127981 */ /* 0x000f22000c1e9900 */
[----:B------:R-:W-:-:S03]  /*0860*/  FFMA R27, R27, R12, R26 ;  /* 0x0000000c1b1b7223 */ /* 0x000fc6000000001a */
[----:B------:R-:W4:Y:S04]  /*0870*/  LDG.E.CONSTANT R12, desc[UR6][R4.64+0x5c] ;  /* 0x00005c06040c7981 */ /* 0x000f28000c1e9900 */
[----:B------:R0:W4:Y:S04]  /*0880*/  LDG.E.CONSTANT R25, desc[UR6][R4.64+0x60] ;  /* 0x0000600604197981 */ /* 0x000128000c1e9900 */
[----:B------:R-:W3:Y:S04]  /*0890*/  LDS R26, [R7+0xa8] ;  /* 0x0000a800071a7984 */ /* 0x000ee80000000800 */
[----:B0-----:R-:W-:Y:S04]  /*08a0*/  LDS R4, [R7+0x100] ;  /* 0x0001000007047984 */ /* 0x001fe80000000800 */
[----:B------:R-:W-:Y:S01]  /*08b0*/  LDS R5, [R7+0x148] ;  /* 0x0001480007057984 */ /* 0x000fe20000000800 */
[----:B---3--:R-:W-:-:S03]  /*08c0*/  FFMA R27, R26, R14, R27 ;  /* 0x0000000e1a1b7223 */ /* 0x008fc6000000001b */
[----:B------:R-:W2:Y:S04]  /*08d0*/  LDS R14, [R7+0xac] ;  /* 0x0000ac00070e7984 */ /* 0x000ea80000000800 */
[----:B------:R-:W5:Y:S01]  /*08e0*/  LDS R26, [R7+0xb0] ;  /* 0x0000b000071a7984 */ /* 0x000f620000000800 */
[----:B--2---:R-:W-:-:S03]  /*08f0*/  FFMA R27, R14, R16, R27 ;  /* 0x000000100e1b7223 */ /* 0x004fc6000000001b */
[----:B------:R-:W0:Y:S04]  /*0900*/  LDS R16, [R7+0xf0] ;  /* 0x0000f00007107984 */ /* 0x000e280000000800 */
[----:B------:R-:W1:Y:S01]  /*0910*/  LDS R14, [R7+0xf4] ;  /* 0x0000f400070e7984 */ /* 0x000e620000000800 */
[----:B-----5:R-:W-:-:S03]  /*0920*/  FFMA R0, R26, R0, R27 ;  /* 0x000000001a007223 */ /* 0x020fc6000000001b */
[----:B------:R-:W2:Y:S01]  /*0930*/  LDS R27, [R7+0xfc] ;  /* 0x0000fc00071b7984 */ /* 0x000ea20000000800 */
[----:B0-----:R-:W-:-:S03]  /*0940*/  FFMA R17, R16, R17, R0 ;  /* 0x0000001110117223 */ /* 0x001fc60000000000 */
[----:B------:R-:W0:Y:S01]  /*0950*/  LDS R0, [R7+0x140] ;  /* 0x0001400007007984 */ /* 0x000e220000000800 */
[----:B-1----:R-:W-:-:S03]  /*0960*/  FFMA R14, R14, R21, R17 ;  /* 0x000000150e0e7223 */ /* 0x002fc60000000011 */
[----:B------:R-:W1:Y:S04]  /*0970*/  LDS R17, [R7+0x144] ;  /* 0x0001440007117984 */ /* 0x000e680000000800 */
[----:B------:R-:W3:Y:S01]  /*0980*/  LDS R21, [R7+0x14c] ;  /* 0x00014c0007157984 */ /* 0x000ee20000000800 */
[----:B----4-:R-:W-:-:S03]  /*0990*/  FFMA R20, R29, R20, R14 ;  /* 0x000000141d147223 */ /* 0x010fc6000000000e */
[----:B------:R-:W4:Y:S01]  /*09a0*/  LDS R14, [R7+0x150] ;  /* 0x00015000070e7984 */ /* 0x000f220000000800 */
[----:B--2---:R-:W-:-:S04]  /*09b0*/  FFMA R27, R27, R22, R20 ;  /* 0x000000161b1b7223 */ /* 0x004fc80000000014 */
[----:B------:R-:W-:-:S04]  /*09c0*/  FFMA R23, R4, R23, R27 ;  /* 0x0000001704177223 */ /* 0x000fc8000000001b */
[----:B0-----:R-:W-:-:S04]  /*09d0*/  FFMA R0, R0, R19, R23 ;  /* 0x0000001300007223 */ /* 0x001fc80000000017 */
[----:B-1----:R-:W-:-:S04]  /*09e0*/  FFMA R0, R17, R24, R0 ;  /* 0x0000001811007223 */ /* 0x002fc80000000000 */
[----:B------:R-:W-:-:S04]  /*09f0*/  FFMA R0, R5, R18, R0 ;  /* 0x0000001205007223 */ /* 0x000fc80000000000 */
[----:B---3--:R-:W-:-:S04]  /*0a00*/  FFMA R21, R21, R12, R0 ;  /* 0x0000000c15157223 */ /* 0x008fc80000000000 */
[----:B----4-:R-:W-:-:S06]  /*0a10*/  FFMA R4, R14, R25, R21 ;  /* 0x000000190e047223 */ /* 0x010fcc0000000015 */
[----:B------:R-:W0:Y:S01]  /*0a20*/  @P0 F2F.F64.F32 R4, R4 ;  /* 0x0000000400040310 */ /* 0x000e220000201800 */
[----:B------:R-:W-:Y:S02]  /*0a30*/  @P0 IMAD.MOV.U32 R0, RZ, RZ, RZ ;  /* 0x000000ffff000224 */ /* 0x000fe400078e00ff */
[----:B------:R-:W-:Y:S01]  /*0a40*/  @P0 IMAD.MOV.U32 R16, RZ, RZ, RZ ;  /* 0x000000ffff100224 */ /* 0x000fe200078e00ff */
[----:B0-----:R-:W-:Y:S01]  /*0a50*/  @P0 DSETP.MAX.AND P4, P5, RZ, R4, PT ;  /* 0x00000004ff00022a */ /* 0x001fe20003d8f000 */
[----:B------:R-:W-:-:S04]  /*0a60*/  @P0 MOV R17, R5 ;  /* 0x0000000500110202 */ /* 0x000fc80000000f00 */
[----:B------:R-:W-:Y:S02]  /*0a70*/  @P0 LOP3.LUT R19, R17, 0x80000, RZ, 0xfc, !PT ;  /* 0x0008000011130812 */ /* 0x000fe400078efcff */
[----:B------:R-:W-:Y:S02]  /*0a80*/  @P0 FSEL R0, R0, R17, P4 ;  /* 0x0000001100000208 */ /* 0x000fe40002000000 */
[----:B------:R-:W-:Y:S02]  /*0a90*/  @P0 MOV R17, R4 ;  /* 0x0000000400110202 */ /* 0x000fe40000000f00 */
[----:B------:R-:W0:Y:S02]  /*0aa0*/  @P0 LDC.64 R4, c[0x0][0x390] ;  /* 0x0000e400ff040b82 */ /* 0x000e240000000a00 */
[----:B------:R-:W-:Y:S02]  /*0ab0*/  @P0 SEL R16, R16, R17, P4 ;  /* 0x0000001110100207 */ /* 0x000fe40002000000 */
[----:B------:R-:W-:Y:S01]  /*0ac0*/  @P0 SEL R17, R19, R0, P5 ;  /* 0x0000000013110207 */ /* 0x000fe20002800000 */
[----:B------:R-:W-:-:S03]  /*0ad0*/  HFMA2 R19, -RZ, RZ, 4.76837158203125e-07, 0 ;  /* 0x00080000ff137431 */ /* 0x000fc600000001ff */
[----:B------:R-:W-:Y:S02]  /*0ae0*/  @P0 MOV R0, R17 ;  /* 0x0000001100000202 */ /* 0x000fe40000000f00 */
[----:B------:R-:W-:Y:S01]  /*0af0*/  @P0 DSETP.MIN.AND P4, P5, R16, 1, PT ;  /* 0x3ff000001000042a */ /* 0x000fe20003d80000 */
[----:B------:R-:W-:-:S05]  /*0b00*/  @P0 LOP3.LUT R19, R19, 0x3ff00000, RZ, 0xfc, !PT ;  /* 0x3ff0000013130812 */ /* 0x000fca00078efcff */
[----:B------:R-:W-:Y:S02]  /*0b10*/  @P0 FSEL R0, R0, 1.875, P4 ;  /* 0x3ff0000000000808 */ /* 0x000fe40002000000 */
[----:B------:R-:W-:Y:S02]  /*0b20*/  @P0 SEL R16, R16, RZ, P4 ;  /* 0x000000ff10100207 */ /* 0x000fe40002000000 */
[----:B------:R-:W-:-:S06]  /*0b30*/  @P0 SEL R17, R19, R0, P5 ;  /* 0x0000000013110207 */ /* 0x000fcc0002800000 */
[----:B------:R-:W1:Y:S01]  /*0b40*/  @P0 F2F.F32.F64 R17, R16 ;  /* 0x0000001000110310 */ /* 0x000e620000301000 */
[----:B0-----:R-:W-:Y:S01]  /*0b50*/  @P0 IMAD.WIDE R4, R11, 0x4, R4 ;  /* 0x000000040b040825 */ /* 0x001fe200078e0204 */
[----:B------:R-:W-:Y:S02]  /*0b60*/  IADD3 R13, PT, PT, R13, 0x1, RZ ;  /* 0x000000010d0d7810 */ /* 0x000fe40007ffe0ff */
[----:B------:R-:W-:Y:S01]  /*0b70*/  IADD3 R11, PT, PT, R11, 0x1, RZ ;  /* 0x000000010b0b7810 */ /* 0x000fe20007ffe0ff */
[----:B------:R-:W-:Y:S01]  /*0b80*/  VIADD R15, R15, 0x1 ;  /* 0x000000010f0f7836 */ /* 0x000fe20000000000 */
[----:B-1----:R1:W-:Y:S01]  /*0b90*/  @P0 STG.E desc[UR6][R4.64], R17 ;  /* 0x0000001104000986 */ /* 0x0023e2000c101906 */
[----:B------:R-:W-:Y:S06]  /*0ba0*/  BAR.SYNC.DEFER_BLOCKING 0x0 ;  /* 0x0000000000007b1d */ /* 0x000fec0000010000 */
[----:B------:R-:W-:Y:S05]  /*0bb0*/  @P3 BRA `(.L_x_3) ;  /* 0xfffffff800243947 */ /* 0x000fea000383ffff */
[----:B------:R-:W-:Y:S05]  /*0bc0*/  EXIT ;  /* 0x000000000000794d */ /* 0x000fea0003800000 */
.L_x_4:
[----:B------:R-:W-:-:S00]  /*0bd0*/  BRA `(.L_x_4) ;  /* 0xfffffffc00fc7947 */ /* 0x000fc0000383ffff */
[----:B------:R-:W-:-:S00]  /*0be0*/  NOP ;  /* 0x0000000000007918 */ /* 0x000fc00000000000 */
        /* <DEDUP_REMOVED lines=9> */
.L_x_5:


//--------------------- .nv.shared.convolution    --------------------------
	.section	.nv.shared.convolution,"aw",@nobits
	.sectionflags	@""
	.align	4
.nv.shared.convolution:
	.zero		2624


//--------------------- .nv.shared.reserved.0     --------------------------
	.section	.nv.shared.reserved.0,"aw",@nobits
	.weak		__nv_reservedSMEM_offset_0_alias
	.size		__nv_reservedSMEM_offset_0_alias, 0, 64
	.other		__nv_reservedSMEM_offset_0_alias,@"STO_CUDA_RESERVED_SHARED STV_DEFAULT"
__nv_reservedSMEM_offset_0_alias:
	.zero		0
	.zero		64


//--------------------- .nv.constant0.convolution --------------------------
	.section	.nv.constant0.convolution,"a",@progbits
	.sectionflags	@""
	.align	4
.nv.constant0.convolution:
	.zero		932


//--------------------- SYMBOLS --------------------------

	.type		.nv.reservedSmem.offset0,@object
	.size		.nv.reservedSmem.offset0,0x4
	.type		.nv.reservedSmem.cap,@object
	.size		.nv.reservedSmem.cap,0x4
